//
// Generated by NVIDIA NVVM Compiler
//
// Compiler Build ID: CL-36424714
// Cuda compilation tools, release 13.0, V13.0.88
// Based on NVVM 20.0.0
//

.version 9.0
.target sm_100
.address_size 64

	// .globl	_Z13gpu_transposePiS_
// _ZZ20gpu_transpose_sharedPiS_E4tile has been demoted

.visible .entry _Z13gpu_transposePiS_(
	.param .u64 .ptr .align 1 _Z13gpu_transposePiS__param_0,
	.param .u64 .ptr .align 1 _Z13gpu_transposePiS__param_1
)
{
	.reg .pred 	%p<4>;
	.reg .b32 	%r<13>;
	.reg .b64 	%rd<9>;

	ld.param.u64 	%rd1, [_Z13gpu_transposePiS__param_0];
	ld.param.u64 	%rd2, [_Z13gpu_transposePiS__param_1];
	mov.u32 	%r3, %ctaid.x;
	mov.u32 	%r4, %ntid.x;
	mov.u32 	%r5, %tid.x;
	mad.lo.s32 	%r1, %r3, %r4, %r5;
	mov.u32 	%r6, %ctaid.y;
	mov.u32 	%r7, %ntid.y;
	mov.u32 	%r8, %tid.y;
	mad.lo.s32 	%r9, %r6, %r7, %r8;
	setp.gt.s32 	%p1, %r1, 10239;
	setp.gt.u32 	%p2, %r9, 10239;
	or.pred  	%p3, %p1, %p2;
	@%p3 bra 	$L__BB0_2;
	cvta.to.global.u64 	%rd3, %rd1;
	cvta.to.global.u64 	%rd4, %rd2;
	mad.lo.s32 	%r10, %r9, 10240, %r1;
	mul.wide.s32 	%rd5, %r10, 4;
	add.s64 	%rd6, %rd3, %rd5;
	ld.global.u32 	%r11, [%rd6];
	mad.lo.s32 	%r12, %r1, 10240, %r9;
	mul.wide.s32 	%rd7, %r12, 4;
	add.s64 	%rd8, %rd4, %rd7;
	st.global.u32 	[%rd8], %r11;
$L__BB0_2:
	ret;

}
	// .globl	_Z20gpu_transpose_sharedPiS_
.visible .entry _Z20gpu_transpose_sharedPiS_(
	.param .u64 .ptr .align 1 _Z20gpu_transpose_sharedPiS__param_0,
	.param .u64 .ptr .align 1 _Z20gpu_transpose_sharedPiS__param_1
)
{
	.reg .pred 	%p<6>;
	.reg .b32 	%r<19>;
	.reg .b64 	%rd<9>;
	// demoted variable
	.shared .align 4 .b8 _ZZ20gpu_transpose_sharedPiS_E4tile[1088];
	ld.param.u64 	%rd1, [_Z20gpu_transpose_sharedPiS__param_0];
	ld.param.u64 	%rd2, [_Z20gpu_transpose_sharedPiS__param_1];
	mov.u32 	%r4, %ctaid.x;
	mov.u32 	%r5, %ntid.x;
	mov.u32 	%r6, %tid.x;
	mad.lo.s32 	%r1, %r4, %r5, %r6;
	mov.u32 	%r7, %ctaid.y;
	mov.u32 	%r8, %ntid.y;
	mov.u32 	%r9, %tid.y;
	mad.lo.s32 	%r10, %r7, %r8, %r9;
	setp.lt.s32 	%p2, %r1, 10240;
	setp.lt.u32 	%p3, %r10, 10240;
	and.pred  	%p1, %p2, %p3;
	shl.b32 	%r11, %r6, 6;
	mov.u32 	%r12, _ZZ20gpu_transpose_sharedPiS_E4tile;
	add.s32 	%r13, %r12, %r11;
	shl.b32 	%r14, %r9, 2;
	add.s32 	%r3, %r13, %r14;
	not.pred 	%p4, %p1;
	@%p4 bra 	$L__BB1_2;
	cvta.to.global.u64 	%rd3, %rd1;
	mad.lo.s32 	%r15, %r1, 10240, %r10;
	mul.wide.s32 	%rd4, %r15, 4;
	add.s64 	%rd5, %rd3, %rd4;
	ld.global.u32 	%r16, [%rd5];
	st.shared.u32 	[%r3], %r16;
$L__BB1_2:
	bar.sync 	0;
	@%p4 bra 	$L__BB1_4;
	ld.shared.u32 	%r17, [%r3];
	mad.lo.s32 	%r18, %r10, 10240, %r1;
	cvta.to.global.u64 	%rd6, %rd2;
	mul.wide.s32 	%rd7, %r18, 4;
	add.s64 	%rd8, %rd6, %rd7;
	st.global.u32 	[%rd8], %r17;
$L__BB1_4:
	ret;

}


// ===== COMPILED SASS (sm_100) =====

	.target	sm_100

	.elftype	@"ET_EXEC"


//--------------------- .note.nv.tkinfo           --------------------------
	.section	.note.nv.tkinfo,"",@"SHT_NOTE"
	.sectionflags	@"SHF_NOTE_NV_TKINFO"
	.tkinfo
        /*0018*/ 	.word	0x00000002
        /*0030*/ 	.string	""
        /*0030*/ 	.string	"ptxas"
        /*0030*/ 	.string	"Cuda compilation tools, release 13.0, V13.0.88"
        /*0030*/ 	.string	"Build cuda_13.0.r13.0/compiler.36424714_0"
        /*0030*/ 	.string	"-arch sm_100 -m 64 "



//--------------------- .note.nv.cuinfo           --------------------------
	.section	.note.nv.cuinfo,"",@"SHT_NOTE"
	.sectionflags	@"SHF_NOTE_NV_CUINFO"
        /*0018*/ 	.short	0x0002
        /*001a*/ 	.short	0x0064
        /*001c*/ 	.short	0x0082
	.zero		2


//--------------------- .nv.info                  --------------------------
	.section	.nv.info,"",@"SHT_CUDA_INFO"
	.align	4


	//----- nvinfo : EIATTR_REGCOUNT
	.align		4
        /*0000*/ 	.byte	0x04, 0x2f
        /*0002*/ 	.short	(.L_1 - .L_0)
	.align		4
.L_0:
        /*0004*/ 	.word	index@(_Z13gpu_transposePiS_)
        /*0008*/ 	.word	0x0000000a


	//----- nvinfo : EIATTR_FRAME_SIZE
	.align		4
.L_1:
        /*000c*/ 	.byte	0x04, 0x11
        /*000e*/ 	.short	(.L_3 - .L_2)
	.align		4
.L_2:
        /*0010*/ 	.word	index@(_Z13gpu_transposePiS_)
        /*0014*/ 	.word	0x00000000


	//----- nvinfo : EIATTR_REGCOUNT
	.align		4
.L_3:
        /*0018*/ 	.byte	0x04, 0x2f
        /*001a*/ 	.short	(.L_5 - .L_4)
	.align		4
.L_4:
        /*001c*/ 	.word	index@(_Z20gpu_transpose_sharedPiS_)
        /*0020*/ 	.word	0x0000000c


	//----- nvinfo : EIATTR_FRAME_SIZE
	.align		4
.L_5:
        /*0024*/ 	.byte	0x04, 0x11
        /*0026*/ 	.short	(.L_7 - .L_6)
	.align		4
.L_6:
        /*0028*/ 	.word	index@(_Z20gpu_transpose_sharedPiS_)
        /*002c*/ 	.word	0x00000000


	//----- nvinfo : EIATTR_MIN_STACK_SIZE
	.align		4
.L_7:
        /*0030*/ 	.byte	0x04, 0x12
        /*0032*/ 	.short	(.L_9 - .L_8)
	.align		4
.L_8:
        /*0034*/ 	.word	index@(_Z20gpu_transpose_sharedPiS_)
        /*0038*/ 	.word	0x00000000


	//----- nvinfo : EIATTR_MIN_STACK_SIZE
	.align		4
.L_9:
        /*003c*/ 	.byte	0x04, 0x12
        /*003e*/ 	.short	(.L_11 - .L_10)
	.align		4
.L_10:
        /*0040*/ 	.word	index@(_Z13gpu_transposePiS_)
        /*0044*/ 	.word	0x00000000
.L_11:


//--------------------- .nv.compat                --------------------------
	.section	.nv.compat,"",@"SHT_CUDA_COMPAT_INFO"
	.align	4
        /*0000*/ 	.byte	0x02, 0x09, 0x00, 0x00, 0x02, 0x02, 0x01, 0x00, 0x02, 0x05, 0x05, 0x00, 0x03, 0x07, 0x01, 0x01
        /*0010*/ 	.byte	0x02, 0x03, 0x00, 0x00, 0x02, 0x06, 0x01, 0x00, 0x04, 0x0b, 0x08, 0x00, 0x09, 0x00, 0x00, 0x00
        /*0020*/ 	.byte	0x00, 0x00, 0x00, 0x00


//--------------------- .nv.info._Z20gpu_transpose_sharedPiS_ --------------------------
	.section	.nv.info._Z20gpu_transpose_sharedPiS_,"",@"SHT_CUDA_INFO"
	.sectionflags	@""
	.align	4


	//----- nvinfo : EIATTR_CUDA_API_VERSION
	.align		4
        /*0000*/ 	.byte	0x04, 0x37
        /*0002*/ 	.short	(.L_13 - .L_12)
.L_12:
        /*0004*/ 	.word	0x00000082


	//----- nvinfo : EIATTR_KPARAM_INFO
	.align		4
.L_13:
        /*0008*/ 	.byte	0x04, 0x17
        /*000a*/ 	.short	(.L_15 - .L_14)
.L_14:
        /*000c*/ 	.word	0x00000000
        /*0010*/ 	.short	0x0001
        /*0012*/ 	.short	0x0008
        /*0014*/ 	.byte	0x00, 0xf5, 0x21, 0x00


	//----- nvinfo : EIATTR_KPARAM_INFO
	.align		4
.L_15:
        /*0018*/ 	.byte	0x04, 0x17
        /*001a*/ 	.short	(.L_17 - .L_16)
.L_16:
        /*001c*/ 	.word	0x00000000
        /*0020*/ 	.short	0x0000
        /*0022*/ 	.short	0x0000
        /*0024*/ 	.byte	0x00, 0xf5, 0x21, 0x00


	//----- nvinfo : EIATTR_SPARSE_MMA_MASK
	.align		4
.L_17:
        /*0028*/ 	.byte	0x03, 0x50
        /*002a*/ 	.short	0x0000


	//----- nvinfo : EIATTR_MAXREG_COUNT
	.align		4
        /*002c*/ 	.byte	0x03, 0x1b
        /*002e*/ 	.short	0x00ff


	//----- nvinfo : EIATTR_NUM_BARRIERS
	.align		4
        /*0030*/ 	.byte	0x02, 0x4c
        /*0032*/ 	.byte	0x01
	.zero		1


	//----- nvinfo : EIATTR_MERCURY_ISA_VERSION
	.align		4
        /*0034*/ 	.byte	0x03, 0x5f
        /*0036*/ 	.short	0x0101


	//----- nvinfo : EIATTR_VRC_CTA_INIT_COUNT
	.align		4
        /*0038*/ 	.byte	0x02, 0x4a
	.zero		1
	.zero		1


	//----- nvinfo : EIATTR_EXIT_INSTR_OFFSETS
	.align		4
        /*003c*/ 	.byte	0x04, 0x1c
        /*003e*/ 	.short	(.L_19 - .L_18)


	//   ....[0]....
.L_18:
        /*0040*/ 	.word	0x00000170


	//   ....[1]....
        /*0044*/ 	.word	0x000001d0


	//----- nvinfo : EIATTR_CBANK_PARAM_SIZE
	.align		4
.L_19:
        /*0048*/ 	.byte	0x03, 0x19
        /*004a*/ 	.short	0x0010


	//----- nvinfo : EIATTR_PARAM_CBANK
	.align		4
        /*004c*/ 	.byte	0x04, 0x0a
        /*004e*/ 	.short	(.L_21 - .L_20)
	.align		4
.L_20:
        /*0050*/ 	.word	index@(.nv.constant0._Z20gpu_transpose_sharedPiS_)
        /*0054*/ 	.short	0x0380
        /*0056*/ 	.short	0x0010


	//----- nvinfo : EIATTR_SW_WAR
	.align		4
.L_21:
        /*0058*/ 	.byte	0x04, 0x36
        /*005a*/ 	.short	(.L_23 - .L_22)
.L_22:
        /*005c*/ 	.word	0x00000008
.L_23:


//--------------------- .nv.info._Z13gpu_transposePiS_ --------------------------
	.section	.nv.info._Z13gpu_transposePiS_,"",@"SHT_CUDA_INFO"
	.sectionflags	@""
	.align	4


	//----- nvinfo : EIATTR_CUDA_API_VERSION
	.align		4
        /*0000*/ 	.byte	0x04, 0x37
        /*0002*/ 	.short	(.L_25 - .L_24)
.L_24:
        /*0004*/ 	.word	0x00000082


	//----- nvinfo : EIATTR_KPARAM_INFO
	.align		4
.L_25:
        /*0008*/ 	.byte	0x04, 0x17
        /*000a*/ 	.short	(.L_27 - .L_26)
.L_26:
        /*000c*/ 	.word	0x00000000
        /*0010*/ 	.short	0x0001
        /*0012*/ 	.short	0x0008
        /*0014*/ 	.byte	0x00, 0xf5, 0x21, 0x00


	//----- nvinfo : EIATTR_KPARAM_INFO
	.align		4
.L_27:
        /*0018*/ 	.byte	0x04, 0x17
        /*001a*/ 	.short	(.L_29 - .L_28)
.L_28:
        /*001c*/ 	.word	0x00000000
        /*0020*/ 	.short	0x0000
        /*0022*/ 	.short	0x0000
        /*0024*/ 	.byte	0x00, 0xf5, 0x21, 0x00


	//----- nvinfo : EIATTR_SPARSE_MMA_MASK
	.align		4
.L_29:
        /*0028*/ 	.byte	0x03, 0x50
        /*002a*/ 	.short	0x0000


	//----- nvinfo : EIATTR_MAXREG_COUNT
	.align		4
        /*002c*/ 	.byte	0x03, 0x1b
        /*002e*/ 	.short	0x00ff


	//----- nvinfo : EIATTR_MERCURY_ISA_VERSION
	.align		4
        /*0030*/ 	.byte	0x03, 0x5f
        /*0032*/ 	.short	0x0101


	//----- nvinfo : EIATTR_VRC_CTA_INIT_COUNT
	.align		4
        /*0034*/ 	.byte	0x02, 0x4a
	.zero		1
	.zero		1


	//----- nvinfo : EIATTR_EXIT_INSTR_OFFSETS
	.align		4
        /*0038*/ 	.byte	0x04, 0x1c
        /*003a*/ 	.short	(.L_31 - .L_30)


	//   ....[0]....
.L_30:
        /*003c*/ 	.word	0x000000b0


	//   ....[1]....
        /*0040*/ 	.word	0x00000150


	//----- nvinfo : EIATTR_CBANK_PARAM_SIZE
	.align		4
.L_31:
        /*0044*/ 	.byte	0x03, 0x19
        /*0046*/ 	.short	0x0010


	//----- nvinfo : EIATTR_PARAM_CBANK
	.align		4
        /*0048*/ 	.byte	0x04, 0x0a
        /*004a*/ 	.short	(.L_33 - .L_32)
	.align		4
.L_32:
        /*004c*/ 	.word	index@(.nv.constant0._Z13gpu_transposePiS_)
        /*0050*/ 	.short	0x0380
        /*0052*/ 	.short	0x0010


	//----- nvinfo : EIATTR_SW_WAR
	.align		4
.L_33:
        /*0054*/ 	.byte	0x04, 0x36
        /*0056*/ 	.short	(.L_35 - .L_34)
.L_34:
        /*0058*/ 	.word	0x00000008
.L_35:


//--------------------- .nv.callgraph             --------------------------
	.section	.nv.callgraph,"",@"SHT_CUDA_CALLGRAPH"
	.align	4
	.sectionentsize	8
	.align		4
        /*0000*/ 	.word	0x00000000
	.align		4
        /*0004*/ 	.word	0xffffffff
	.align		4
        /*0008*/ 	.word	0x00000000
	.align		4
        /*000c*/ 	.word	0xfffffffe
	.align		4
        /*0010*/ 	.word	0x00000000
	.align		4
        /*0014*/ 	.word	0xfffffffd
	.align		4
        /*0018*/ 	.word	0x00000000
	.align		4
        /*001c*/ 	.word	0xfffffffc


//--------------------- .text._Z20gpu_transpose_sharedPiS_ --------------------------
	.section	.text._Z20gpu_transpose_sharedPiS_,"ax",@progbits
	.align	128
        .global         _Z20gpu_transpose_sharedPiS_
        .type           _Z20gpu_transpose_sharedPiS_,@function
        .size           _Z20gpu_transpose_sharedPiS_,(.L_x_2 - _Z20gpu_transpose_sharedPiS_)
        .other          _Z20gpu_transpose_sharedPiS_,@"STO_CUDA_ENTRY STV_DEFAULT"
_Z20gpu_transpose_sharedPiS_:
.text._Z20gpu_transpose_sharedPiS_:
[----:B------:R-:W-:Y:S01]  /*0000*/  LDC R1, c[0x0][0x37c] ;  /* 0x0000df00ff017b82 */ /* 0x000fe20000000800 */
[----:B------:R-:W0:Y:S07]  /*0010*/  S2R R6, SR_TID.Y ;  /* 0x0000000000067919 */ /* 0x000e2e0000002200 */
[----:B------:R-:W1:Y:S01]  /*0020*/  LDC R0, c[0x0][0x360] ;  /* 0x0000d800ff007b82 */ /* 0x000e620000000800 */
[----:B------:R-:W2:Y:S01]  /*0030*/  LDCU.64 UR6, c[0x0][0x358] ;  /* 0x00006b00ff0677ac */ /* 0x000ea20008000a00 */
[----:B------:R-:W1:Y:S06]  /*0040*/  S2R R9, SR_TID.X ;  /* 0x0000000000097919 */ /* 0x000e6c0000002100 */
[----:B------:R-:W0:Y:S08]  /*0050*/  S2UR UR5, SR_CTAID.Y ;  /* 0x00000000000579c3 */ /* 0x000e300000002600 */
[----:B------:R-:W0:Y:S08]  /*0060*/  LDC R5, c[0x0][0x364] ;  /* 0x0000d900ff057b82 */ /* 0x000e300000000800 */
[----:B------:R-:W1:Y:S01]  /*0070*/  S2UR UR4, SR_CTAID.X ;  /* 0x00000000000479c3 */ /* 0x000e620000002500 */
[----:B0-----:R-:W-:-:S05]  /*0080*/  IMAD R5, R5, UR5, R6 ;  /* 0x0000000505057c24 */ /* 0x001fca000f8e0206 */
[----:B------:R-:W-:Y:S01]  /*0090*/  ISETP.GE.U32.AND P0, PT, R5, 0x2800, PT ;  /* 0x000028000500780c */ /* 0x000fe20003f06070 */
[----:B-1----:R-:W-:-:S05]  /*00a0*/  IMAD R0, R0, UR4, R9 ;  /* 0x0000000400007c24 */ /* 0x002fca000f8e0209 */
[----:B------:R-:W-:-:S13]  /*00b0*/  ISETP.LT.AND P0, PT, R0, 0x2800, !P0 ;  /* 0x000028000000780c */ /* 0x000fda0004701270 */
[----:B------:R-:W0:Y:S01]  /*00c0*/  @P0 LDC.64 R2, c[0x0][0x380] ;  /* 0x0000e000ff020b82 */ /* 0x000e220000000a00 */
[----:B------:R-:W-:-:S04]  /*00d0*/  @P0 IMAD R7, R0, 0x2800, R5 ;  /* 0x0000280000070824 */ /* 0x000fc800078e0205 */
[----:B0-----:R-:W-:-:S06]  /*00e0*/  @P0 IMAD.WIDE R2, R7, 0x4, R2 ;  /* 0x0000000407020825 */ /* 0x001fcc00078e0202 */
[----:B--2---:R-:W2:Y:S01]  /*00f0*/  @P0 LDG.E R3, desc[UR6][R2.64] ;  /* 0x0000000602030981 */ /* 0x004ea2000c1e1900 */
[----:B------:R-:W0:Y:S01]  /*0100*/  S2UR UR5, SR_CgaCtaId ;  /* 0x00000000000579c3 */ /* 0x000e220000008800 */
[----:B------:R-:W-:Y:S02]  /*0110*/  UMOV UR4, 0x400 ;  /* 0x0000040000047882 */ /* 0x000fe40000000000 */
[----:B0-----:R-:W-:-:S06]  /*0120*/  ULEA UR4, UR5, UR4, 0x18 ;  /* 0x0000000405047291 */ /* 0x001fcc000f8ec0ff */
[----:B------:R-:W-:-:S04]  /*0130*/  LEA R4, R9, UR4, 0x6 ;  /* 0x0000000409047c11 */ /* 0x000fc8000f8e30ff */
[----:B------:R-:W-:-:S05]  /*0140*/  LEA R4, R6, R4, 0x2 ;  /* 0x0000000406047211 */ /* 0x000fca00078e10ff */
[----:B--2---:R0:W-:Y:S01]  /*0150*/  @P0 STS [R4], R3 ;  /* 0x0000000304000388 */ /* 0x0041e20000000800 */
[----:B------:R-:W-:Y:S06]  /*0160*/  BAR.SYNC.DEFER_BLOCKING 0x0 ;  /* 0x0000000000007b1d */ /* 0x000fec0000010000 */
[----:B------:R-:W-:Y:S05]  /*0170*/  @!P0 EXIT ;  /* 0x000000000000894d */ /* 0x000fea0003800000 */
[----:B------:R-:W1:Y:S01]  /*0180*/  LDS R7, [R4] ;  /* 0x0000000004077984 */ /* 0x000e620000000800 */
[----:B0-----:R-:W0:Y:S01]  /*0190*/  LDC.64 R2, c[0x0][0x388] ;  /* 0x0000e200ff027b82 */ /* 0x001e220000000a00 */
[----:B------:R-:W-:-:S04]  /*01a0*/  IMAD R5, R5, 0x2800, R0 ;  /* 0x0000280005057824 */ /* 0x000fc800078e0200 */
[----:B0-----:R-:W-:-:S05]  /*01b0*/  IMAD.WIDE R2, R5, 0x4, R2 ;  /* 0x0000000405027825 */ /* 0x001fca00078e0202 */
[----:B-1----:R-:W-:Y:S01]  /*01c0*/  STG.E desc[UR6][R2.64], R7 ;  /* 0x0000000702007986 */ /* 0x002fe2000c101906 */
[----:B------:R-:W-:Y:S05]  /*01d0*/  EXIT ;  /* 0x000000000000794d */ /* 0x000fea0003800000 */
.L_x_0:
[----:B------:R-:W-:-:S00]  /*01e0*/  BRA `(.L_x_0) ;  /* 0xfffffffc00fc7947 */ /* 0x000fc0000383ffff */
[----:B------:R-:W-:-:S00]  /*01f0*/  NOP ;  /* 0x0000000000007918 */ /* 0x000fc00000000000 */
        /* <DEDUP_REMOVED lines=8> */
.L_x_2:


//--------------------- .text._Z13gpu_transposePiS_ --------------------------
	.section	.text._Z13gpu_transposePiS_,"ax",@progbits
	.align	128
        .global         _Z13gpu_transposePiS_
        .type           _Z13gpu_transposePiS_,@function
        .size           _Z13gpu_transposePiS_,(.L_x_3 - _Z13gpu_transposePiS_)
        .other          _Z13gpu_transposePiS_,@"STO_CUDA_ENTRY STV_DEFAULT"
_Z13gpu_transposePiS_:
.text._Z13gpu_transposePiS_:
[----:B------:R-:W-:Y:S01]  /*0000*/  LDC R1, c[0x0][0x37c] ;  /* 0x0000df00ff017b82 */ /* 0x000fe20000000800 */
[----:B------:R-:W0:Y:S07]  /*0010*/  S2R R2, SR_TID.Y ;  /* 0x0000000000027919 */ /* 0x000e2e0000002200 */
[----:B------:R-:W1:Y:S01]  /*0020*/  LDC R0, c[0x0][0x360] ;  /* 0x0000d800ff007b82 */ /* 0x000e620000000800 */
[----:B------:R-:W1:Y:S07]  /*0030*/  S2R R3, SR_TID.X ;  /* 0x0000000000037919 */ /* 0x000e6e0000002100 */
[----:B------:R-:W0:Y:S08]  /*0040*/  S2UR UR5, SR_CTAID.Y ;  /* 0x00000000000579c3 */ /* 0x000e300000002600 */
[----:B------:R-:W0:Y:S08]  /*0050*/  LDC R7, c[0x0][0x364] ;  /* 0x0000d900ff077b82 */ /* 0x000e300000000800 */
[----:B------:R-:W1:Y:S01]  /*0060*/  S2UR UR4, SR_CTAID.X ;  /* 0x00000000000479c3 */ /* 0x000e620000002500 */
[----:B0-----:R-:W-:-:S05]  /*0070*/  IMAD R7, R7, UR5, R2 ;  /* 0x0000000507077c24 */ /* 0x001fca000f8e0202 */
[----:B------:R-:W-:Y:S01]  /*0080*/  ISETP.GT.U32.AND P0, PT, R7, 0x27ff, PT ;  /* 0x000027ff0700780c */ /* 0x000fe20003f04070 */
[----:B-1----:R-:W-:-:S05]  /*0090*/  IMAD R0, R0, UR4, R3 ;  /* 0x0000000400007c24 */ /* 0x002fca000f8e0203 */
[----:B------:R-:W-:-:S13]  /*00a0*/  ISETP.GT.OR P0, PT, R0, 0x27ff, P0 ;  /* 0x000027ff0000780c */ /* 0x000fda0000704670 */
[----:B------:R-:W-:Y:S05]  /*00b0*/  @P0 EXIT ;  /* 0x000000000000094d */ /* 0x000fea0003800000 */
[----:B------:R-:W0:Y:S01]  /*00c0*/  LDC.64 R2, c[0x0][0x380] ;  /* 0x0000e000ff027b82 */ /* 0x000e220000000a00 */
[----:B------:R-:W1:Y:S01]  /*00d0*/  LDCU.64 UR4, c[0x0][0x358] ;  /* 0x00006b00ff0477ac */ /* 0x000e620008000a00 */
[----:B------:R-:W-:-:S04]  /*00e0*/  IMAD R5, R7, 0x2800, R0 ;  /* 0x0000280007057824 */ /* 0x000fc800078e0200 */
[----:B0-----:R-:W-:Y:S02]  /*00f0*/  IMAD.WIDE R2, R5, 0x4, R2 ;  /* 0x0000000405027825 */ /* 0x001fe400078e0202 */
[----:B------:R-:W0:Y:S04]  /*0100*/  LDC.64 R4, c[0x0][0x388] ;  /* 0x0000e200ff047b82 */ /* 0x000e280000000a00 */
[----:B-1----:R-:W2:Y:S01]  /*0110*/  LDG.E R3, desc[UR4][R2.64] ;  /* 0x0000000402037981 */ /* 0x002ea2000c1e1900 */
[----:B------:R-:W-:-:S04]  /*0120*/  IMAD R7, R0, 0x2800, R7 ;  /* 0x0000280000077824 */ /* 0x000fc800078e0207 */
[----:B0-----:R-:W-:-:S05]  /*0130*/  IMAD.WIDE R4, R7, 0x4, R4 ;  /* 0x0000000407047825 */ /* 0x001fca00078e0204 */
[----:B--2---:R-:W-:Y:S01]  /*0140*/  STG.E desc[UR4][R4.64], R3 ;  /* 0x0000000304007986 */ /* 0x004fe2000c101904 */
[----:B------:R-:W-:Y:S05]  /*0150*/  EXIT ;  /* 0x000000000000794d */ /* 0x000fea0003800000 */
.L_x_1:
        /* <DEDUP_REMOVED lines=10> */
.L_x_3:


//--------------------- .nv.shared._Z20gpu_transpose_sharedPiS_ --------------------------
	.section	.nv.shared._Z20gpu_transpose_sharedPiS_,"aw",@nobits
	.sectionflags	@""
	.align	4
.nv.shared._Z20gpu_transpose_sharedPiS_:
	.zero		2112


//--------------------- .nv.shared.reserved.0     --------------------------
	.section	.nv.shared.reserved.0,"aw",@nobits
	.weak		__nv_reservedSMEM_offset_0_alias
	.size		__nv_reservedSMEM_offset_0_alias, 0, 64
	.other		__nv_reservedSMEM_offset_0_alias,@"STO_CUDA_RESERVED_SHARED STV_DEFAULT"
__nv_reservedSMEM_offset_0_alias:
	.zero		0
	.zero		64


//--------------------- .nv.constant0._Z20gpu_transpose_sharedPiS_ --------------------------
	.section	.nv.constant0._Z20gpu_transpose_sharedPiS_,"a",@progbits
	.sectionflags	@""
	.align	4
.nv.constant0._Z20gpu_transpose_sharedPiS_:
	.zero		912


//--------------------- .nv.constant0._Z13gpu_transposePiS_ --------------------------
	.section	.nv.constant0._Z13gpu_transposePiS_,"a",@progbits
	.sectionflags	@""
	.align	4
.nv.constant0._Z13gpu_transposePiS_:
	.zero		912


//--------------------- SYMBOLS --------------------------

	.type		.nv.reservedSmem.offset0,@object
	.size		.nv.reservedSmem.offset0,0x4
	.type		.nv.reservedSmem.cap,@object
	.size		.nv.reservedSmem.cap,0x4
